//
// Generated by NVIDIA NVVM Compiler
//
// Compiler Build ID: CL-36424714
// Cuda compilation tools, release 13.0, V13.0.88
// Based on NVVM 20.0.0
//

.version 9.0
.target sm_100
.address_size 64

	// .globl	matmul_f16

.visible .entry matmul_f16(
	.param .u64 .ptr .align 1 matmul_f16_param_0,
	.param .u64 .ptr .align 1 matmul_f16_param_1,
	.param .u64 .ptr .align 1 matmul_f16_param_2,
	.param .u64 .ptr .align 1 matmul_f16_param_3,
	.param .u64 .ptr .align 1 matmul_f16_param_4,
	.param .u64 .ptr .align 1 matmul_f16_param_5,
	.param .u64 matmul_f16_param_6,
	.param .u64 matmul_f16_param_7,
	.param .u64 matmul_f16_param_8,
	.param .u64 matmul_f16_param_9,
	.param .u64 matmul_f16_param_10
)
{
	.reg .pred 	%p<4>;
	.reg .b32 	%r<37>;
	.reg .b64 	%rd<63>;

	ld.param.u64 	%rd13, [matmul_f16_param_1];
	ld.param.u64 	%rd15, [matmul_f16_param_3];
	ld.param.u64 	%rd16, [matmul_f16_param_4];
	ld.param.u64 	%rd17, [matmul_f16_param_5];
	ld.param.u64 	%rd18, [matmul_f16_param_6];
	ld.param.u64 	%rd19, [matmul_f16_param_7];
	ld.param.u64 	%rd20, [matmul_f16_param_8];
	ld.param.u64 	%rd21, [matmul_f16_param_9];
	ld.param.u64 	%rd22, [matmul_f16_param_10];
	mov.u32 	%r1, %ctaid.x;
	mov.u32 	%r2, %ntid.x;
	mov.u32 	%r3, %tid.x;
	mad.lo.s32 	%r4, %r1, %r2, %r3;
	cvt.u64.u32 	%rd1, %r4;
	setp.le.u64 	%p1, %rd19, %rd1;
	@%p1 bra 	$L__BB0_8;
	and.b64  	%rd23, %rd18, -4294967296;
	setp.ne.s64 	%p2, %rd23, 0;
	@%p2 bra 	$L__BB0_3;
	cvt.u32.u64 	%r5, %rd18;
	cvt.u32.u64 	%r6, %rd1;
	div.u32 	%r7, %r6, %r5;
	mul.lo.s32 	%r8, %r7, %r5;
	sub.s32 	%r9, %r6, %r8;
	cvt.u64.u32 	%rd60, %r7;
	cvt.u64.u32 	%rd61, %r9;
	bra.uni 	$L__BB0_4;
$L__BB0_3:
	div.u64 	%rd60, %rd1, %rd18;
	mul.lo.s64 	%rd24, %rd60, %rd18;
	sub.s64 	%rd61, %rd1, %rd24;
$L__BB0_4:
	ld.param.u64 	%rd59, [matmul_f16_param_2];
	ld.param.u64 	%rd58, [matmul_f16_param_0];
	cvta.to.global.u64 	%rd25, %rd59;
	shl.b64 	%rd26, %rd61, 2;
	add.s64 	%rd27, %rd25, %rd26;
	ld.global.u32 	%r10, [%rd27];
	cvta.to.global.u64 	%rd28, %rd15;
	add.s64 	%rd29, %rd28, %rd26;
	ld.global.u32 	%r11, [%rd29];
	cvta.to.global.u64 	%rd30, %rd16;
	shl.b64 	%rd31, %rd60, 2;
	add.s64 	%rd32, %rd30, %rd31;
	ld.global.u32 	%r12, [%rd32];
	cvt.u32.u64 	%r13, %rd20;
	shl.b32 	%r14, %r13, 7;
	add.s32 	%r15, %r12, %r14;
	cvta.to.global.u64 	%rd33, %rd17;
	add.s64 	%rd34, %rd33, %rd31;
	ld.global.u32 	%r16, [%rd34];
	add.s32 	%r17, %r16, %r14;
	cvta.to.global.u64 	%rd35, %rd58;
	shl.b64 	%rd36, %rd1, 2;
	add.s64 	%rd37, %rd35, %rd36;
	ld.global.u32 	%r18, [%rd37];
	add.s32 	%r19, %r15, %r10;
	shl.b32 	%r20, %r19, 7;
	add.s32 	%r21, %r20, %r18;
	cvt.u64.u32 	%rd38, %r21;
	shl.b64 	%rd39, %rd19, 2;
	add.s64 	%rd40, %rd37, %rd39;
	ld.global.u32 	%r22, [%rd40];
	add.s32 	%r23, %r17, %r10;
	shl.b32 	%r24, %r23, 7;
	add.s32 	%r25, %r24, %r22;
	cvt.u64.u32 	%rd41, %r25;
	add.s64 	%rd42, %rd40, %rd39;
	ld.global.u32 	%r26, [%rd42];
	add.s32 	%r27, %r15, %r11;
	shl.b32 	%r28, %r27, 7;
	add.s32 	%r29, %r26, %r28;
	cvt.u64.u32 	%rd43, %r29;
	add.s64 	%rd44, %rd42, %rd39;
	ld.global.u32 	%r30, [%rd44];
	add.s32 	%r31, %r17, %r11;
	shl.b32 	%r32, %r31, 7;
	add.s32 	%r33, %r30, %r32;
	shl.b64 	%rd45, %rd20, 15;
	sub.s64 	%rd46, %rd41, %rd45;
	add.s64 	%rd47, %rd46, %rd43;
	shl.b64 	%rd48, %rd47, 8;
	mul.wide.u32 	%rd49, %r33, 65536;
	mad.lo.s64 	%rd50, %rd20, -1073758208, %rd38;
	add.s64 	%rd51, %rd50, %rd49;
	add.s64 	%rd52, %rd51, %rd48;
	mul.lo.s64 	%rd8, %rd52, %rd22;
	or.b64  	%rd53, %rd8, %rd21;
	and.b64  	%rd54, %rd53, -4294967296;
	setp.ne.s64 	%p3, %rd54, 0;
	@%p3 bra 	$L__BB0_6;
	cvt.u32.u64 	%r34, %rd21;
	cvt.u32.u64 	%r35, %rd8;
	rem.u32 	%r36, %r35, %r34;
	cvt.u64.u32 	%rd62, %r36;
	bra.uni 	$L__BB0_7;
$L__BB0_6:
	rem.s64 	%rd62, %rd8, %rd21;
$L__BB0_7:
	cvta.to.global.u64 	%rd55, %rd13;
	shl.b64 	%rd56, %rd1, 1;
	add.s64 	%rd57, %rd55, %rd56;
	st.global.u16 	[%rd57], %rd62;
$L__BB0_8:
	ret;

}


// ===== COMPILED SASS (sm_100) =====

	.target	sm_100

	.elftype	@"ET_EXEC"


//--------------------- .note.nv.tkinfo           --------------------------
	.section	.note.nv.tkinfo,"",@"SHT_NOTE"
	.sectionflags	@"SHF_NOTE_NV_TKINFO"
	.tkinfo
        /*0018*/ 	.word	0x00000002
        /*0030*/ 	.string	""
        /*0030*/ 	.string	"ptxas"
        /*0030*/ 	.string	"Cuda compilation tools, release 13.0, V13.0.88"
        /*0030*/ 	.string	"Build cuda_13.0.r13.0/compiler.36424714_0"
        /*0030*/ 	.string	"-arch sm_100 -m 64 "



//--------------------- .note.nv.cuinfo           --------------------------
	.section	.note.nv.cuinfo,"",@"SHT_NOTE"
	.sectionflags	@"SHF_NOTE_NV_CUINFO"
        /*0018*/ 	.short	0x0002
        /*001a*/ 	.short	0x0064
        /*001c*/ 	.short	0x0082
	.zero		2


//--------------------- .nv.info                  --------------------------
	.section	.nv.info,"",@"SHT_CUDA_INFO"
	.align	4


	//----- nvinfo : EIATTR_REGCOUNT
	.align		4
        /*0000*/ 	.byte	0x04, 0x2f
        /*0002*/ 	.short	(.L_1 - .L_0)
	.align		4
.L_0:
        /*0004*/ 	.word	index@(matmul_f16)
        /*0008*/ 	.word	0x0000001a


	//----- nvinfo : EIATTR_FRAME_SIZE
	.align		4
.L_1:
        /*000c*/ 	.byte	0x04, 0x11
        /*000e*/ 	.short	(.L_3 - .L_2)
	.align		4
.L_2:
        /*0010*/ 	.word	index@($__internal_1_$__cuda_sm20_rem_s64)
        /*0014*/ 	.word	0x00000000


	//----- nvinfo : EIATTR_FRAME_SIZE
	.align		4
.L_3:
        /*0018*/ 	.byte	0x04, 0x11
        /*001a*/ 	.short	(.L_5 - .L_4)
	.align		4
.L_4:
        /*001c*/ 	.word	index@($__internal_0_$__cuda_sm20_div_u64)
        /*0020*/ 	.word	0x00000000


	//----- nvinfo : EIATTR_FRAME_SIZE
	.align		4
.L_5:
        /*0024*/ 	.byte	0x04, 0x11
        /*0026*/ 	.short	(.L_7 - .L_6)
	.align		4
.L_6:
        /*0028*/ 	.word	index@(matmul_f16)
        /*002c*/ 	.word	0x00000000


	//----- nvinfo : EIATTR_MIN_STACK_SIZE
	.align		4
.L_7:
        /*0030*/ 	.byte	0x04, 0x12
        /*0032*/ 	.short	(.L_9 - .L_8)
	.align		4
.L_8:
        /*0034*/ 	.word	index@(matmul_f16)
        /*0038*/ 	.word	0x00000000
.L_9:


//--------------------- .nv.compat                --------------------------
	.section	.nv.compat,"",@"SHT_CUDA_COMPAT_INFO"
	.align	4
        /*0000*/ 	.byte	0x02, 0x09, 0x00, 0x00, 0x02, 0x02, 0x01, 0x00, 0x02, 0x05, 0x05, 0x00, 0x03, 0x07, 0x01, 0x01
        /*0010*/ 	.byte	0x02, 0x03, 0x00, 0x00, 0x02, 0x06, 0x01, 0x00, 0x04, 0x0b, 0x08, 0x00, 0x09, 0x00, 0x00, 0x00
        /*0020*/ 	.byte	0x00, 0x00, 0x00, 0x00


//--------------------- .nv.info.matmul_f16       --------------------------
	.section	.nv.info.matmul_f16,"",@"SHT_CUDA_INFO"
	.sectionflags	@""
	.align	4


	//----- nvinfo : EIATTR_CUDA_API_VERSION
	.align		4
        /*0000*/ 	.byte	0x04, 0x37
        /*0002*/ 	.short	(.L_11 - .L_10)
.L_10:
        /*0004*/ 	.word	0x00000082


	//----- nvinfo : EIATTR_KPARAM_INFO
	.align		4
.L_11:
        /*0008*/ 	.byte	0x04, 0x17
        /*000a*/ 	.short	(.L_13 - .L_12)
.L_12:
        /*000c*/ 	.word	0x00000000
        /*0010*/ 	.short	0x000a
        /*0012*/ 	.short	0x0050
        /*0014*/ 	.byte	0x00, 0xf0, 0x21, 0x00


	//----- nvinfo : EIATTR_KPARAM_INFO
	.align		4
.L_13:
        /*0018*/ 	.byte	0x04, 0x17
        /*001a*/ 	.short	(.L_15 - .L_14)
.L_14:
        /*001c*/ 	.word	0x00000000
        /*0020*/ 	.short	0x0009
        /*0022*/ 	.short	0x0048
        /*0024*/ 	.byte	0x00, 0xf0, 0x21, 0x00


	//----- nvinfo : EIATTR_KPARAM_INFO
	.align		4
.L_15:
        /*0028*/ 	.byte	0x04, 0x17
        /*002a*/ 	.short	(.L_17 - .L_16)
.L_16:
        /*002c*/ 	.word	0x00000000
        /*0030*/ 	.short	0x0008
        /*0032*/ 	.short	0x0040
        /*0034*/ 	.byte	0x00, 0xf0, 0x21, 0x00


	//----- nvinfo : EIATTR_KPARAM_INFO
	.align		4
.L_17:
        /*0038*/ 	.byte	0x04, 0x17
        /*003a*/ 	.short	(.L_19 - .L_18)
.L_18:
        /*003c*/ 	.word	0x00000000
        /*0040*/ 	.short	0x0007
        /*0042*/ 	.short	0x0038
        /*0044*/ 	.byte	0x00, 0xf0, 0x21, 0x00


	//----- nvinfo : EIATTR_KPARAM_INFO
	.align		4
.L_19:
        /*0048*/ 	.byte	0x04, 0x17
        /*004a*/ 	.short	(.L_21 - .L_20)
.L_20:
        /*004c*/ 	.word	0x00000000
        /*0050*/ 	.short	0x0006
        /*0052*/ 	.short	0x0030
        /*0054*/ 	.byte	0x00, 0xf0, 0x21, 0x00


	//----- nvinfo : EIATTR_KPARAM_INFO
	.align		4
.L_21:
        /*0058*/ 	.byte	0x04, 0x17
        /*005a*/ 	.short	(.L_23 - .L_22)
.L_22:
        /*005c*/ 	.word	0x00000000
        /*0060*/ 	.short	0x0005
        /*0062*/ 	.short	0x0028
        /*0064*/ 	.byte	0x00, 0xf5, 0x21, 0x00


	//----- nvinfo : EIATTR_KPARAM_INFO
	.align		4
.L_23:
        /*0068*/ 	.byte	0x04, 0x17
        /*006a*/ 	.short	(.L_25 - .L_24)
.L_24:
        /*006c*/ 	.word	0x00000000
        /*0070*/ 	.short	0x0004
        /*0072*/ 	.short	0x0020
        /*0074*/ 	.byte	0x00, 0xf5, 0x21, 0x00


	//----- nvinfo : EIATTR_KPARAM_INFO
	.align		4
.L_25:
        /*0078*/ 	.byte	0x04, 0x17
        /*007a*/ 	.short	(.L_27 - .L_26)
.L_26:
        /*007c*/ 	.word	0x00000000
        /*0080*/ 	.short	0x0003
        /*0082*/ 	.short	0x0018
        /*0084*/ 	.byte	0x00, 0xf5, 0x21, 0x00


	//----- nvinfo : EIATTR_KPARAM_INFO
	.align		4
.L_27:
        /*0088*/ 	.byte	0x04, 0x17
        /*008a*/ 	.short	(.L_29 - .L_28)
.L_28:
        /*008c*/ 	.word	0x00000000
        /*0090*/ 	.short	0x0002
        /*0092*/ 	.short	0x0010
        /*0094*/ 	.byte	0x00, 0xf5, 0x21, 0x00


	//----- nvinfo : EIATTR_KPARAM_INFO
	.align		4
.L_29:
        /*0098*/ 	.byte	0x04, 0x17
        /*009a*/ 	.short	(.L_31 - .L_30)
.L_30:
        /*009c*/ 	.word	0x00000000
        /*00a0*/ 	.short	0x0001
        /*00a2*/ 	.short	0x0008
        /*00a4*/ 	.byte	0x00, 0xf5, 0x21, 0x00


	//----- nvinfo : EIATTR_KPARAM_INFO
	.align		4
.L_31:
        /*00a8*/ 	.byte	0x04, 0x17
        /*00aa*/ 	.short	(.L_33 - .L_32)
.L_32:
        /*00ac*/ 	.word	0x00000000
        /*00b0*/ 	.short	0x0000
        /*00b2*/ 	.short	0x0000
        /*00b4*/ 	.byte	0x00, 0xf5, 0x21, 0x00


	//----- nvinfo : EIATTR_SPARSE_MMA_MASK
	.align		4
.L_33:
        /*00b8*/ 	.byte	0x03, 0x50
        /*00ba*/ 	.short	0x0000


	//----- nvinfo : EIATTR_MAXREG_COUNT
	.align		4
        /*00bc*/ 	.byte	0x03, 0x1b
        /*00be*/ 	.short	0x00ff


	//----- nvinfo : EIATTR_MERCURY_ISA_VERSION
	.align		4
        /*00c0*/ 	.byte	0x03, 0x5f
        /*00c2*/ 	.short	0x0101


	//----- nvinfo : EIATTR_VRC_CTA_INIT_COUNT
	.align		4
        /*00c4*/ 	.byte	0x02, 0x4a
	.zero		1
	.zero		1


	//----- nvinfo : EIATTR_EXIT_INSTR_OFFSETS
	.align		4
        /*00c8*/ 	.byte	0x04, 0x1c
        /*00ca*/ 	.short	(.L_35 - .L_34)


	//   ....[0]....
.L_34:
        /*00cc*/ 	.word	0x00000080


	//   ....[1]....
        /*00d0*/ 	.word	0x00000900


	//----- nvinfo : EIATTR_CRS_STACK_SIZE
	.align		4
.L_35:
        /*00d4*/ 	.byte	0x04, 0x1e
        /*00d6*/ 	.short	(.L_37 - .L_36)
.L_36:
        /*00d8*/ 	.word	0x00000000


	//----- nvinfo : EIATTR_CBANK_PARAM_SIZE
	.align		4
.L_37:
        /*00dc*/ 	.byte	0x03, 0x19
        /*00de*/ 	.short	0x0058


	//----- nvinfo : EIATTR_PARAM_CBANK
	.align		4
        /*00e0*/ 	.byte	0x04, 0x0a
        /*00e2*/ 	.short	(.L_39 - .L_38)
	.align		4
.L_38:
        /*00e4*/ 	.word	index@(.nv.constant0.matmul_f16)
        /*00e8*/ 	.short	0x0380
        /*00ea*/ 	.short	0x0058


	//----- nvinfo : EIATTR_SW_WAR
	.align		4
.L_39:
        /*00ec*/ 	.byte	0x04, 0x36
        /*00ee*/ 	.short	(.L_41 - .L_40)
.L_40:
        /*00f0*/ 	.word	0x00000008
.L_41:


//--------------------- .nv.callgraph             --------------------------
	.section	.nv.callgraph,"",@"SHT_CUDA_CALLGRAPH"
	.align	4
	.sectionentsize	8
	.align		4
        /*0000*/ 	.word	0x00000000
	.align		4
        /*0004*/ 	.word	0xffffffff
	.align		4
        /*0008*/ 	.word	0x00000000
	.align		4
        /*000c*/ 	.word	0xfffffffe
	.align		4
        /*0010*/ 	.word	0x00000000
	.align		4
        /*0014*/ 	.word	0xfffffffd
	.align		4
        /*0018*/ 	.word	0x00000000
	.align		4
        /*001c*/ 	.word	0xfffffffc


//--------------------- .text.matmul_f16          --------------------------
	.section	.text.matmul_f16,"ax",@progbits
	.align	128
        .global         matmul_f16
        .type           matmul_f16,@function
        .size           matmul_f16,(.L_x_7 - matmul_f16)
        .other          matmul_f16,@"STO_CUDA_ENTRY STV_DEFAULT"
matmul_f16:
.text.matmul_f16:
[----:B------:R-:W-:Y:S01]  /*0000*/  LDC R1, c[0x0][0x37c] ;  /* 0x0000df00ff017b82 */ /* 0x000fe20000000800 */
[----:B------:R-:W0:Y:S07]  /*0010*/  S2R R3, SR_TID.X ;  /* 0x0000000000037919 */ /* 0x000e2e0000002100 */
[----:B------:R-:W0:Y:S01]  /*0020*/  S2UR UR4, SR_CTAID.X ;  /* 0x00000000000479c3 */ /* 0x000e220000002500 */
[----:B------:R-:W1:Y:S07]  /*0030*/  LDCU.64 UR6, c[0x0][0x3b8] ;  /* 0x00007700ff0677ac */ /* 0x000e6e0008000a00 */
[----:B------:R-:W0:Y:S02]  /*0040*/  LDC R2, c[0x0][0x360] ;  /* 0x0000d800ff027b82 */ /* 0x000e240000000800 */
[----:B0-----:R-:W-:-:S05]  /*0050*/  IMAD R2, R2, UR4, R3 ;  /* 0x0000000402027c24 */ /* 0x001fca000f8e0203 */
[----:B-1----:R-:W-:-:S04]  /*0060*/  ISETP.GE.U32.AND P0, PT, R2, UR6, PT ;  /* 0x0000000602007c0c */ /* 0x002fc8000bf06070 */
[----:B------:R-:W-:-:S13]  /*0070*/  ISETP.GE.U32.AND.EX P0, PT, RZ, UR7, PT, P0 ;  /* 0x00000007ff007c0c */ /* 0x000fda000bf06100 */
[----:B------:R-:W-:Y:S05]  /*0080*/  @P0 EXIT ;  /* 0x000000000000094d */ /* 0x000fea0003800000 */
[----:B------:R-:W0:Y:S01]  /*0090*/  LDCU UR4, c[0x0][0x3b4] ;  /* 0x00007680ff0477ac */ /* 0x000e220008000800 */
[----:B------:R-:W1:Y:S01]  /*00a0*/  LDCU.64 UR6, c[0x0][0x358] ;  /* 0x00006b00ff0677ac */ /* 0x000e620008000a00 */
[----:B0-----:R-:W-:-:S09]  /*00b0*/  UISETP.NE.U32.AND UP0, UPT, UR4, URZ, UPT ;  /* 0x000000ff0400728c */ /* 0x001fd2000bf05070 */
[----:B-1----:R-:W-:Y:S05]  /*00c0*/  BRA.U UP0, `(.L_x_0) ;  /* 0x0000000100607547 */ /* 0x002fea000b800000 */
[----:B------:R-:W0:Y:S01]  /*00d0*/  LDCU UR4, c[0x0][0x3b0] ;  /* 0x00007600ff0477ac */ /* 0x000e220008000800 */
[----:B------:R-:W-:Y:S01]  /*00e0*/  IMAD.MOV.U32 R9, RZ, RZ, RZ ;  /* 0x000000ffff097224 */ /* 0x000fe200078e00ff */
[----:B0-----:R-:W0:Y:S01]  /*00f0*/  I2F.U32.RP R0, UR4 ;  /* 0x0000000400007d06 */ /* 0x001e220008209000 */
[----:B------:R-:W-:-:S07]  /*0100*/  ISETP.NE.U32.AND P2, PT, RZ, UR4, PT ;  /* 0x00000004ff007c0c */ /* 0x000fce000bf45070 */
[----:B0-----:R-:W0:Y:S02]  /*0110*/  MUFU.RCP R0, R0 ;  /* 0x0000000000007308 */ /* 0x001e240000001000 */
[----:B0-----:R-:W-:-:S06]  /*0120*/  VIADD R4, R0, 0xffffffe ;  /* 0x0ffffffe00047836 */ /* 0x001fcc0000000000 */
[----:B------:R0:W1:Y:S02]  /*0130*/  F2I.FTZ.U32.TRUNC.NTZ R5, R4 ;  /* 0x0000000400057305 */ /* 0x000064000021f000 */
[----:B0-----:R-:W-:Y:S02]  /*0140*/  IMAD.MOV.U32 R4, RZ, RZ, RZ ;  /* 0x000000ffff047224 */ /* 0x001fe400078e00ff */
[----:B-1----:R-:W-:-:S04]  /*0150*/  IMAD.MOV R7, RZ, RZ, -R5 ;  /* 0x000000ffff077224 */ /* 0x002fc800078e0a05 */
[----:B------:R-:W-:-:S04]  /*0160*/  IMAD R7, R7, UR4, RZ ;  /* 0x0000000407077c24 */ /* 0x000fc8000f8e02ff */
[----:B------:R-:W-:-:S06]  /*0170*/  IMAD.HI.U32 R5, R5, R7, R4 ;  /* 0x0000000705057227 */ /* 0x000fcc00078e0004 */
[----:B------:R-:W-:-:S05]  /*0180*/  IMAD.HI.U32 R4, R5, R2, RZ ;  /* 0x0000000205047227 */ /* 0x000fca00078e00ff */
[----:B------:R-:W-:-:S05]  /*0190*/  IADD3 R5, PT, PT, -R4, RZ, RZ ;  /* 0x000000ff04057210 */ /* 0x000fca0007ffe1ff */
[----:B------:R-:W-:-:S05]  /*01a0*/  IMAD R5, R5, UR4, R2 ;  /* 0x0000000405057c24 */ /* 0x000fca000f8e0202 */
[----:B------:R-:W-:-:S13]  /*01b0*/  ISETP.GE.U32.AND P0, PT, R5, UR4, PT ;  /* 0x0000000405007c0c */ /* 0x000fda000bf06070 */
[----:B------:R-:W-:Y:S02]  /*01c0*/  @P0 VIADD R5, R5, -UR4 ;  /* 0x8000000405050c36 */ /* 0x000fe40008000000 */
[----:B------:R-:W-:-:S03]  /*01d0*/  @P0 VIADD R4, R4, 0x1 ;  /* 0x0000000104040836 */ /* 0x000fc60000000000 */
[----:B------:R-:W-:-:S13]  /*01e0*/  ISETP.GE.U32.AND P1, PT, R5, UR4, PT ;  /* 0x0000000405007c0c */ /* 0x000fda000bf26070 */
[----:B------:R-:W-:Y:S01]  /*01f0*/  @P1 VIADD R4, R4, 0x1 ;  /* 0x0000000104041836 */ /* 0x000fe20000000000 */
[----:B------:R-:W-:-:S04]  /*0200*/  @!P2 LOP3.LUT R4, RZ, UR4, RZ, 0x33, !PT ;  /* 0x00000004ff04ac12 */ /* 0x000fc8000f8e33ff */
[----:B------:R-:W-:-:S05]  /*0210*/  IADD3 R5, PT, PT, -R4, RZ, RZ ;  /* 0x000000ff04057210 */ /* 0x000fca0007ffe1ff */
[----:B------:R-:W-:Y:S02]  /*0220*/  IMAD R0, R5, UR4, R2 ;  /* 0x0000000405007c24 */ /* 0x000fe4000f8e0202 */
[----:B------:R-:W-:Y:S01]  /*0230*/  IMAD.MOV.U32 R5, RZ, RZ, RZ ;  /* 0x000000ffff057224 */ /* 0x000fe200078e00ff */
[----:B------:R-:W-:Y:S06]  /*0240*/  BRA `(.L_x_1) ;  /* 0x0000000000347947 */ /* 0x000fec0003800000 */
.L_x_0:
[----:B------:R-:W-:-:S07]  /*0250*/  MOV R0, 0x270 ;  /* 0x0000027000007802 */ /* 0x000fce0000000f00 */
[----:B------:R-:W-:Y:S05]  /*0260*/  CALL.REL.NOINC `($__internal_0_$__cuda_sm20_div_u64) ;  /* 0x0000000400a87944 */ /* 0x000fea0003c00000 */
[----:B------:R-:W0:Y:S01]  /*0270*/  LDCU.64 UR4, c[0x0][0x3b0] ;  /* 0x00007600ff0477ac */ /* 0x000e220008000a00 */
[----:B------:R-:W-:Y:S01]  /*0280*/  IADD3 R9, P0, PT, RZ, -R6, RZ ;  /* 0x80000006ff097210 */ /* 0x000fe20007f1e0ff */
[----:B------:R-:W-:-:S04]  /*0290*/  HFMA2 R3, -RZ, RZ, 0, 0 ;  /* 0x00000000ff037431 */ /* 0x000fc800000001ff */
[----:B------:R-:W-:-:S04]  /*02a0*/  IMAD.X R0, RZ, RZ, ~R7, P0 ;  /* 0x000000ffff007224 */ /* 0x000fc800000e0e07 */
[----:B0-----:R-:W-:Y:S02]  /*02b0*/  IMAD R0, R0, UR4, RZ ;  /* 0x0000000400007c24 */ /* 0x001fe4000f8e02ff */
[----:B------:R-:W-:-:S04]  /*02c0*/  IMAD.WIDE.U32 R4, R9, UR4, R2 ;  /* 0x0000000409047c25 */ /* 0x000fc8000f8e0002 */
[----:B------:R-:W-:Y:S02]  /*02d0*/  IMAD R9, R9, UR5, R0 ;  /* 0x0000000509097c24 */ /* 0x000fe4000f8e0200 */
[----:B------:R-:W-:Y:S02]  /*02e0*/  IMAD.MOV.U32 R0, RZ, RZ, R4 ;  /* 0x000000ffff007224 */ /* 0x000fe400078e0004 */
[----:B------:R-:W-:Y:S01]  /*02f0*/  IMAD.IADD R9, R5, 0x1, R9 ;  /* 0x0000000105097824 */ /* 0x000fe200078e0209 */
[----:B------:R-:W-:Y:S01]  /*0300*/  MOV R5, R7 ;  /* 0x0000000700057202 */ /* 0x000fe20000000f00 */
[----:B------:R-:W-:-:S07]  /*0310*/  IMAD.MOV.U32 R4, RZ, RZ, R6 ;  /* 0x000000ffff047224 */ /* 0x000fce00078e0006 */
.L_x_1:
[----:B------:R-:W0:Y:S01]  /*0320*/  LDCU.128 UR12, c[0x0][0x3a0] ;  /* 0x00007400ff0c77ac */ /* 0x000e220008000c00 */
[----:B------:R-:W-:Y:S01]  /*0330*/  IMAD.SHL.U32 R10, R4, 0x4, RZ ;  /* 0x00000004040a7824 */ /* 0x000fe200078e00ff */
[C---:B------:R-:W-:Y:S01]  /*0340*/  SHF.L.U64.HI R7, R0.reuse, 0x2, R9 ;  /* 0x0000000200077819 */ /* 0x040fe20000010209 */
[----:B------:R-:W-:Y:S01]  /*0350*/  IMAD.SHL.U32 R6, R0, 0x4, RZ ;  /* 0x0000000400067824 */ /* 0x000fe200078e00ff */
[----:B------:R-:W1:Y:S01]  /*0360*/  LDCU.128 UR8, c[0x0][0x390] ;  /* 0x00007200ff0877ac */ /* 0x000e620008000c00 */
[----:B------:R-:W-:Y:S01]  /*0370*/  SHF.L.U64.HI R0, R4, 0x2, R5 ;  /* 0x0000000204007819 */ /* 0x000fe20000010205 */
[----:B------:R-:W2:Y:S01]  /*0380*/  LDCU.64 UR4, c[0x0][0x3b8] ;  /* 0x00007700ff0477ac */ /* 0x000ea20008000a00 */
[----:B------:R-:W3:Y:S01]  /*0390*/  LDCU.64 UR16, c[0x0][0x380] ;  /* 0x00007000ff1077ac */ /* 0x000ee20008000a00 */
[C---:B0-----:R-:W-:Y:S02]  /*03a0*/  IADD3 R8, P2, PT, R10.reuse, UR12, RZ ;  /* 0x0000000c0a087c10 */ /* 0x041fe4000ff5e0ff */
[----:B------:R-:W-:-:S02]  /*03b0*/  IADD3 R10, P3, PT, R10, UR14, RZ ;  /* 0x0000000e0a0a7c10 */ /* 0x000fc4000ff7e0ff */
[----:B-1----:R-:W-:Y:S02]  /*03c0*/  IADD3 R4, P0, PT, R6, UR8, RZ ;  /* 0x0000000806047c10 */ /* 0x002fe4000ff1e0ff */
[----:B------:R-:W-:Y:S02]  /*03d0*/  IADD3.X R9, PT, PT, R0, UR13, RZ, P2, !PT ;  /* 0x0000000d00097c10 */ /* 0x000fe400097fe4ff */
[----:B------:R-:W-:Y:S01]  /*03e0*/  IADD3.X R5, PT, PT, R7, UR9, RZ, P0, !PT ;  /* 0x0000000907057c10 */ /* 0x000fe200087fe4ff */
[----:B--2---:R-:W-:Y:S01]  /*03f0*/  USHF.L.U32 UR8, UR4, 0x2, URZ ;  /* 0x0000000204087899 */ /* 0x004fe200080006ff */
[----:B------:R-:W-:Y:S02]  /*0400*/  IADD3 R6, P1, PT, R6, UR10, RZ ;  /* 0x0000000a06067c10 */ /* 0x000fe4000ff3e0ff */
[----:B---3--:R-:W-:Y:S01]  /*0410*/  LEA R12, P0, R2, UR16, 0x2 ;  /* 0x00000010020c7c11 */ /* 0x008fe2000f8010ff */
[----:B------:R-:W2:Y:S01]  /*0420*/  LDG.E R9, desc[UR6][R8.64] ;  /* 0x0000000608097981 */ /* 0x000ea2000c1e1900 */
[----:B------:R-:W-:Y:S01]  /*0430*/  USHF.L.U64.HI UR4, UR4, 0x2, UR5 ;  /* 0x0000000204047899 */ /* 0x000fe20008010205 */
[----:B------:R-:W-:-:S02]  /*0440*/  IADD3.X R11, PT, PT, R0, UR15, RZ, P3, !PT ;  /* 0x0000000f000b7c10 */ /* 0x000fc40009ffe4ff */
[----:B------:R-:W-:Y:S01]  /*0450*/  LEA.HI.X R13, R2, UR17, RZ, 0x2, P0 ;  /* 0x00000011020d7c11 */ /* 0x000fe200080f14ff */
[----:B------:R0:W3:Y:S01]  /*0460*/  LDG.E R0, desc[UR6][R4.64] ;  /* 0x0000000604007981 */ /* 0x0000e2000c1e1900 */
[----:B------:R-:W-:Y:S02]  /*0470*/  IADD3 R14, P0, PT, R12, UR8, RZ ;  /* 0x000000080c0e7c10 */ /* 0x000fe4000ff1e0ff */
[----:B------:R-:W-:Y:S01]  /*0480*/  IADD3.X R7, PT, PT, R7, UR11, RZ, P1, !PT ;  /* 0x0000000b07077c10 */ /* 0x000fe20008ffe4ff */
[----:B------:R-:W4:Y:S01]  /*0490*/  LDG.E R12, desc[UR6][R12.64] ;  /* 0x000000060c0c7981 */ /* 0x000f22000c1e1900 */
[----:B------:R-:W-:Y:S02]  /*04a0*/  IADD3.X R15, PT, PT, R13, UR4, RZ, P0, !PT ;  /* 0x000000040d0f7c10 */ /* 0x000fe400087fe4ff */
[----:B------:R-:W-:Y:S01]  /*04b0*/  IADD3 R16, P0, PT, R14, UR8, RZ ;  /* 0x000000080e107c10 */ /* 0x000fe2000ff1e0ff */
[----:B------:R-:W5:Y:S01]  /*04c0*/  LDG.E R20, desc[UR6][R6.64] ;  /* 0x0000000606147981 */ /* 0x000f62000c1e1900 */
[----:B0-----:R-:W0:Y:S02]  /*04d0*/  LDC.64 R4, c[0x0][0x3c0] ;  /* 0x0000f000ff047b82 */ /* 0x001e240000000a00 */
[----:B------:R-:W-:Y:S01]  /*04e0*/  IADD3.X R17, PT, PT, R15, UR4, RZ, P0, !PT ;  /* 0x000000040f117c10 */ /* 0x000fe200087fe4ff */
[----:B------:R-:W5:Y:S01]  /*04f0*/  LDG.E R11, desc[UR6][R10.64] ;  /* 0x000000060a0b7981 */ /* 0x000f62000c1e1900 */
[----:B------:R-:W-:Y:S01]  /*0500*/  IADD3 R18, P0, PT, R16, UR8, RZ ;  /* 0x0000000810127c10 */ /* 0x000fe2000ff1e0ff */
[----:B------:R-:W1:Y:S02]  /*0510*/  LDCU UR8, c[0x0][0x3cc] ;  /* 0x00007980ff0877ac */ /* 0x000e640008000800 */
[----:B------:R-:W5:Y:S01]  /*0520*/  LDG.E R16, desc[UR6][R16.64] ;  /* 0x0000000610107981 */ /* 0x000f62000c1e1900 */
[----:B------:R-:W-:Y:S01]  /*0530*/  IADD3.X R19, PT, PT, R17, UR4, RZ, P0, !PT ;  /* 0x0000000411137c10 */ /* 0x000fe200087fe4ff */
[----:B------:R-:W1:Y:S02]  /*0540*/  LDCU.64 UR4, c[0x0][0x3d0] ;  /* 0x00007a00ff0477ac */ /* 0x000e640008000a00 */
[----:B------:R-:W5:Y:S04]  /*0550*/  LDG.E R14, desc[UR6][R14.64] ;  /* 0x000000060e0e7981 */ /* 0x000f68000c1e1900 */
[----:B------:R-:W5:Y:S01]  /*0560*/  LDG.E R18, desc[UR6][R18.64] ;  /* 0x0000000612127981 */ /* 0x000f62000c1e1900 */
[----:B0-----:R-:W-:Y:S01]  /*0570*/  IMAD R23, R5, -0x40004000, RZ ;  /* 0xbfffc00005177824 */ /* 0x001fe200078e02ff */
[----:B------:R-:W-:Y:S01]  /*0580*/  BSSY.RECONVERGENT B0, `(.L_x_2) ;  /* 0x0000033000007945 */ /* 0x000fe20003800200 */
[----:B--2---:R-:W-:-:S05]  /*0590*/  IMAD R9, R4, 0x80, R9 ;  /* 0x0000008004097824 */ /* 0x004fca00078e0209 */
[----:B---3--:R-:W-:-:S05]  /*05a0*/  IADD3 R21, PT, PT, R0, R9, RZ ;  /* 0x0000000900157210 */ /* 0x008fca0007ffe0ff */
[----:B----4-:R-:W-:Y:S01]  /*05b0*/  IMAD R8, R21, 0x80, R12 ;  /* 0x0000008015087824 */ /* 0x010fe200078e020c */
[----:B-----5:R-:W-:Y:S01]  /*05c0*/  IADD3 R21, PT, PT, R20, R9, RZ ;  /* 0x0000000914157210 */ /* 0x020fe20007ffe0ff */
[----:B------:R-:W-:Y:S02]  /*05d0*/  IMAD.MOV.U32 R9, RZ, RZ, RZ ;  /* 0x000000ffff097224 */ /* 0x000fe400078e00ff */
[C---:B------:R-:W-:Y:S02]  /*05e0*/  IMAD R11, R4.reuse, 0x80, R11 ;  /* 0x00000080040b7824 */ /* 0x040fe400078e020b */
[----:B------:R-:W-:-:S04]  /*05f0*/  IMAD.WIDE.U32 R6, R4, -0x40004000, R8 ;  /* 0xbfffc00004067825 */ /* 0x000fc800078e0008 */
[--C-:B------:R-:W-:Y:S02]  /*0600*/  IMAD.IADD R13, R0, 0x1, R11.reuse ;  /* 0x00000001000d7824 */ /* 0x100fe400078e020b */
[----:B------:R-:W-:Y:S01]  /*0610*/  IMAD.IADD R11, R20, 0x1, R11 ;  /* 0x00000001140b7824 */ /* 0x000fe200078e020b */
[----:B------:R-:W-:Y:S01]  /*0620*/  IADD3 R7, PT, PT, R7, -R4, R23 ;  /* 0x8000000407077210 */ /* 0x000fe20007ffe017 */
[----:B------:R-:W-:Y:S01]  /*0630*/  IMAD R16, R21, 0x80, R16 ;  /* 0x0000008015107824 */ /* 0x000fe200078e0210 */
[----:B------:R-:W-:Y:S01]  /*0640*/  LEA R13, R13, R14, 0x7 ;  /* 0x0000000e0d0d7211 */ /* 0x000fe200078e38ff */
[----:B------:R-:W-:Y:S01]  /*0650*/  IMAD R11, R11, 0x80, R18 ;  /* 0x000000800b0b7824 */ /* 0x000fe200078e0212 */
[C---:B------:R-:W-:Y:S02]  /*0660*/  SHF.L.U32 R0, R4.reuse, 0xf, RZ ;  /* 0x0000000f04007819 */ /* 0x040fe400000006ff */
[----:B------:R-:W-:Y:S01]  /*0670*/  SHF.L.U64.HI R8, R4, 0xf, R5 ;  /* 0x0000000f04087819 */ /* 0x000fe20000010205 */
[----:B------:R-:W-:Y:S01]  /*0680*/  IMAD.WIDE.U32 R4, R11, 0x10000, R6 ;  /* 0x000100000b047825 */ /* 0x000fe200078e0006 */
[----:B------:R-:W-:-:S04]  /*0690*/  IADD3 R13, P0, P1, R16, R13, -R0 ;  /* 0x0000000d100d7210 */ /* 0x000fc8000791e800 */
[----:B------:R-:W-:Y:S02]  /*06a0*/  IADD3.X R6, PT, PT, RZ, RZ, ~R8, P0, P1 ;  /* 0x000000ffff067210 */ /* 0x000fe400007e2c08 */
[----:B------:R-:W-:-:S04]  /*06b0*/  LEA R0, P0, R13, R4, 0x8 ;  /* 0x000000040d007211 */ /* 0x000fc800078040ff */
[----:B------:R-:W-:-:S05]  /*06c0*/  LEA.HI.X R4, R13, R5, R6, 0x8, P0 ;  /* 0x000000050d047211 */ /* 0x000fca00000f4406 */
[----:B-1----:R-:W-:Y:S02]  /*06d0*/  IMAD R7, R4, UR4, RZ ;  /* 0x0000000404077c24 */ /* 0x002fe4000f8e02ff */
[----:B------:R-:W-:-:S04]  /*06e0*/  IMAD.WIDE.U32 R4, R0, UR4, RZ ;  /* 0x0000000400047c25 */ /* 0x000fc8000f8e00ff */
[----:B------:R-:W-:-:S04]  /*06f0*/  IMAD R7, R0, UR5, R7 ;  /* 0x0000000500077c24 */ /* 0x000fc8000f8e0207 */
[----:B------:R-:W-:-:S05]  /*0700*/  IMAD.IADD R6, R5, 0x1, R7 ;  /* 0x0000000105067824 */ /* 0x000fca00078e0207 */
[----:B------:R-:W-:-:S04]  /*0710*/  LOP3.LUT R0, R6, UR8, RZ, 0xfc, !PT ;  /* 0x0000000806007c12 */ /* 0x000fc8000f8efcff */
[----:B------:R-:W-:-:S13]  /*0720*/  ISETP.NE.U32.AND P0, PT, R0, RZ, PT ;  /* 0x000000ff0000720c */ /* 0x000fda0003f05070 */
[----:B------:R-:W-:Y:S05]  /*0730*/  @P0 BRA `(.L_x_3) ;  /* 0x0000000000500947 */ /* 0x000fea0003800000 */
[----:B------:R-:W0:Y:S02]  /*0740*/  LDCU UR4, c[0x0][0x3c8] ;  /* 0x00007900ff0477ac */ /* 0x000e240008000800 */
[----:B0-----:R-:W0:Y:S01]  /*0750*/  I2F.U32.RP R0, UR4 ;  /* 0x0000000400007d06 */ /* 0x001e220008209000 */
[----:B------:R-:W-:-:S07]  /*0760*/  ISETP.NE.U32.AND P1, PT, RZ, UR4, PT ;  /* 0x00000004ff007c0c */ /* 0x000fce000bf25070 */
[----:B0-----:R-:W0:Y:S02]  /*0770*/  MUFU.RCP R0, R0 ;  /* 0x0000000000007308 */ /* 0x001e240000001000 */
[----:B0-----:R-:W-:-:S06]  /*0780*/  VIADD R6, R0, 0xffffffe ;  /* 0x0ffffffe00067836 */ /* 0x001fcc0000000000 */
[----:B------:R0:W1:Y:S02]  /*0790*/  F2I.FTZ.U32.TRUNC.NTZ R7, R6 ;  /* 0x0000000600077305 */ /* 0x000064000021f000 */
[----:B0-----:R-:W-:Y:S01]  /*07a0*/  IMAD.MOV.U32 R6, RZ, RZ, RZ ;  /* 0x000000ffff067224 */ /* 0x001fe200078e00ff */
[----:B-1----:R-:W-:-:S05]  /*07b0*/  IADD3 R5, PT, PT, RZ, -R7, RZ ;  /* 0x80000007ff057210 */ /* 0x002fca0007ffe0ff */
[----:B------:R-:W-:-:S04]  /*07c0*/  IMAD R5, R5, UR4, RZ ;  /* 0x0000000405057c24 */ /* 0x000fc8000f8e02ff */
[----:B------:R-:W-:-:S06]  /*07d0*/  IMAD.HI.U32 R7, R7, R5, R6 ;  /* 0x0000000507077227 */ /* 0x000fcc00078e0006 */
[----:B------:R-:W-:-:S04]  /*07e0*/  IMAD.HI.U32 R7, R7, R4, RZ ;  /* 0x0000000407077227 */ /* 0x000fc800078e00ff */
[----:B------:R-:W-:-:S04]  /*07f0*/  IMAD.MOV R7, RZ, RZ, -R7 ;  /* 0x000000ffff077224 */ /* 0x000fc800078e0a07 */
[----:B------:R-:W-:-:S05]  /*0800*/  IMAD R4, R7, UR4, R4 ;  /* 0x0000000407047c24 */ /* 0x000fca000f8e0204 */
[----:B------:R-:W-:-:S13]  /*0810*/  ISETP.GE.U32.AND P0, PT, R4, UR4, PT ;  /* 0x0000000404007c0c */ /* 0x000fda000bf06070 */
[----:B------:R-:W-:-:S04]  /*0820*/  @P0 IADD3 R4, PT, PT, R4, -UR4, RZ ;  /* 0x8000000404040c10 */ /* 0x000fc8000fffe0ff */
[----:B------:R-:W-:-:S13]  /*0830*/  ISETP.GE.U32.AND P0, PT, R4, UR4, PT ;  /* 0x0000000404007c0c */ /* 0x000fda000bf06070 */
[----:B------:R-:W-:Y:S01]  /*0840*/  @P0 VIADD R4, R4, -UR4 ;  /* 0x8000000404040c36 */ /* 0x000fe20008000000 */
[----:B------:R-:W-:-:S04]  /*0850*/  @!P1 LOP3.LUT R4, RZ, UR4, RZ, 0x33, !PT ;  /* 0x00000004ff049c12 */ /* 0x000fc8000f8e33ff */
[----:B------:R-:W-:Y:S01]  /*0860*/  PRMT R0, R4, 0x7610, R0 ;  /* 0x0000761004007816 */ /* 0x000fe20000000000 */
[----:B------:R-:W-:Y:S06]  /*0870*/  BRA `(.L_x_4) ;  /* 0x00000000000c7947 */ /* 0x000fec0003800000 */
.L_x_3:
[----:B------:R-:W-:-:S07]  /*0880*/  MOV R0, 0x8a0 ;  /* 0x000008a000007802 */ /* 0x000fce0000000f00 */
[----:B------:R-:W-:Y:S05]  /*0890*/  CALL.REL.NOINC `($__internal_1_$__cuda_sm20_rem_s64) ;  /* 0x00000004002c7944 */ /* 0x000fea0003c00000 */
[----:B------:R-:W-:-:S07]  /*08a0*/  PRMT R0, R6, 0x7610, R0 ;  /* 0x0000761006007816 */ /* 0x000fce0000000000 */
.L_x_4:
[----:B------:R-:W-:Y:S05]  /*08b0*/  BSYNC.RECONVERGENT B0 ;  /* 0x0000000000007941 */ /* 0x000fea0003800200 */
.L_x_2:
[----:B------:R-:W0:Y:S02]  /*08c0*/  LDCU.64 UR4, c[0x0][0x388] ;  /* 0x00007100ff0477ac */ /* 0x000e240008000a00 */
[----:B0-----:R-:W-:-:S04]  /*08d0*/  LEA R4, P0, R2, UR4, 0x1 ;  /* 0x0000000402047c11 */ /* 0x001fc8000f8008ff */
[----:B------:R-:W-:-:S05]  /*08e0*/  LEA.HI.X R5, R2, UR5, RZ, 0x1, P0 ;  /* 0x0000000502057c11 */ /* 0x000fca00080f0cff */
[----:B------:R-:W-:Y:S01]  /*08f0*/  STG.E.U16 desc[UR6][R4.64], R0 ;  /* 0x0000000004007986 */ /* 0x000fe2000c101506 */
[----:B------:R-:W-:Y:S05]  /*0900*/  EXIT ;  /* 0x000000000000794d */ /* 0x000fea0003800000 */
        .weak           $__internal_0_$__cuda_sm20_div_u64
        .type           $__internal_0_$__cuda_sm20_div_u64,@function
        .size           $__internal_0_$__cuda_sm20_div_u64,($__internal_1_$__cuda_sm20_rem_s64 - $__internal_0_$__cuda_sm20_div_u64)
$__internal_0_$__cuda_sm20_div_u64:
[----:B------:R-:W0:Y:S01]  /*0910*/  LDCU.64 UR4, c[0x0][0x3b0] ;  /* 0x00007600ff0477ac */ /* 0x000e220008000a00 */
[----:B------:R-:W1:Y:S01]  /*0920*/  LDC.64 R4, c[0x0][0x3b0] ;  /* 0x0000ec00ff047b82 */ /* 0x000e620000000a00 */
[----:B0-----:R-:W0:Y:S08]  /*0930*/  I2F.U64.RP R10, UR4 ;  /* 0x00000004000a7d12 */ /* 0x001e300008309000 */
[----:B0-----:R-:W0:Y:S02]  /*0940*/  MUFU.RCP R10, R10 ;  /* 0x0000000a000a7308 */ /* 0x001e240000001000 */
[----:B0-----:R-:W-:-:S06]  /*0950*/  VIADD R6, R10, 0x1ffffffe ;  /* 0x1ffffffe0a067836 */ /* 0x001fcc0000000000 */
[----:B------:R-:W1:Y:S02]  /*0960*/  F2I.U64.TRUNC R6, R6 ;  /* 0x0000000600067311 */ /* 0x000e64000020d800 */
[----:B-1----:R-:W-:-:S04]  /*0970*/  IMAD.WIDE.U32 R8, R6, R4, RZ ;  /* 0x0000000406087225 */ /* 0x002fc800078e00ff */
[----:B------:R-:W-:Y:S01]  /*0980*/  IMAD R9, R6, R5, R9 ;  /* 0x0000000506097224 */ /* 0x000fe200078e0209 */
[----:B------:R-:W-:-:S03]  /*0990*/  IADD3 R11, P0, PT, RZ, -R8, RZ ;  /* 0x80000008ff0b7210 */ /* 0x000fc60007f1e0ff */
[----:B------:R-:W-:Y:S02]  /*09a0*/  IMAD R9, R7, R4, R9 ;  /* 0x0000000407097224 */ /* 0x000fe400078e0209 */
[----:B------:R-:W-:-:S03]  /*09b0*/  IMAD.HI.U32 R8, R6, R11, RZ ;  /* 0x0000000b06087227 */ /* 0x000fc600078e00ff */
[----:B------:R-:W-:Y:S01]  /*09c0*/  IADD3.X R13, PT, PT, RZ, ~R9, RZ, P0, !PT ;  /* 0x80000009ff0d7210 */ /* 0x000fe200007fe4ff */
[----:B------:R-:W-:-:S04]  /*09d0*/  IMAD.MOV.U32 R9, RZ, RZ, R6 ;  /* 0x000000ffff097224 */ /* 0x000fc800078e0006 */
[----:B------:R-:W-:-:S04]  /*09e0*/  IMAD.WIDE.U32 R8, P0, R6, R13, R8 ;  /* 0x0000000d06087225 */ /* 0x000fc80007800008 */
[C---:B------:R-:W-:Y:S02]  /*09f0*/  IMAD R15, R7.reuse, R13, RZ ;  /* 0x0000000d070f7224 */ /* 0x040fe400078e02ff */
[----:B------:R-:W-:-:S04]  /*0a00*/  IMAD.HI.U32 R8, P1, R7, R11, R8 ;  /* 0x0000000b07087227 */ /* 0x000fc80007820008 */
[----:B------:R-:W-:Y:S01]  /*0a10*/  IMAD.HI.U32 R13, R7, R13, RZ ;  /* 0x0000000d070d7227 */ /* 0x000fe200078e00ff */
[----:B------:R-:W-:-:S03]  /*0a20*/  IADD3 R9, P2, PT, R15, R8, RZ ;  /* 0x000000080f097210 */ /* 0x000fc60007f5e0ff */
[----:B------:R-:W-:Y:S02]  /*0a30*/  IMAD.X R8, R13, 0x1, R7, P0 ;  /* 0x000000010d087824 */ /* 0x000fe400000e0607 */
[----:B------:R-:W-:-:S03]  /*0a40*/  IMAD.WIDE.U32 R6, R9, R4, RZ ;  /* 0x0000000409067225 */ /* 0x000fc600078e00ff */
[----:B------:R-:W-:Y:S01]  /*0a50*/  IADD3.X R11, PT, PT, RZ, RZ, R8, P2, P1 ;  /* 0x000000ffff0b7210 */ /* 0x000fe200017e2408 */
[----:B------:R-:W-:Y:S01]  /*0a60*/  IMAD R7, R9, R5, R7 ;  /* 0x0000000509077224 */ /* 0x000fe200078e0207 */
[----:B------:R-:W-:-:S03]  /*0a70*/  IADD3 R13, P0, PT, RZ, -R6, RZ ;  /* 0x80000006ff0d7210 */ /* 0x000fc60007f1e0ff */
[----:B------:R-:W-:Y:S02]  /*0a80*/  IMAD R7, R11, R4, R7 ;  /* 0x000000040b077224 */ /* 0x000fe400078e0207 */
[----:B------:R-:W-:-:S03]  /*0a90*/  IMAD.HI.U32 R8, R9, R13, RZ ;  /* 0x0000000d09087227 */ /* 0x000fc600078e00ff */
[----:B------:R-:W-:Y:S01]  /*0aa0*/  IADD3.X R6, PT, PT, RZ, ~R7, RZ, P0, !PT ;  /* 0x80000007ff067210 */ /* 0x000fe200007fe4ff */
[----:B------:R-:W-:-:S04]  /*0ab0*/  IMAD.MOV.U32 R7, RZ, RZ, RZ ;  /* 0x000000ffff077224 */ /* 0x000fc800078e00ff */
[----:B------:R-:W-:-:S04]  /*0ac0*/  IMAD.WIDE.U32 R8, P0, R9, R6, R8 ;  /* 0x0000000609087225 */ /* 0x000fc80007800008 */
[C---:B------:R-:W-:Y:S02]  /*0ad0*/  IMAD R10, R11.reuse, R6, RZ ;  /* 0x000000060b0a7224 */ /* 0x040fe400078e02ff */
[----:B------:R-:W-:-:S04]  /*0ae0*/  IMAD.HI.U32 R9, P1, R11, R13, R8 ;  /* 0x0000000d0b097227 */ /* 0x000fc80007820008 */
[----:B------:R-:W-:Y:S01]  /*0af0*/  IMAD.HI.U32 R8, R11, R6, RZ ;  /* 0x000000060b087227 */ /* 0x000fe200078e00ff */
[----:B------:R-:W-:-:S03]  /*0b00*/  IADD3 R9, P2, PT, R10, R9, RZ ;  /* 0x000000090a097210 */ /* 0x000fc60007f5e0ff */
[----:B------:R-:W-:Y:S02]  /*0b10*/  IMAD.X R11, R8, 0x1, R11, P0 ;  /* 0x00000001080b7824 */ /* 0x000fe400000e060b */
[----:B------:R-:W-:-:S03]  /*0b20*/  IMAD.HI.U32 R6, R9, R2, RZ ;  /* 0x0000000209067227 */ /* 0x000fc600078e00ff */
[----:B------:R-:W-:Y:S01]  /*0b30*/  IADD3.X R11, PT, PT, RZ, RZ, R11, P2, P1 ;  /* 0x000000ffff0b7210 */ /* 0x000fe200017e240b */
[----:B------:R-:W-:-:S04]  /*0b40*/  IMAD.WIDE.U32 R6, RZ, R9, R6 ;  /* 0x00000009ff067225 */ /* 0x000fc800078e0006 */
[----:B------:R-:W-:-:S05]  /*0b50*/  IMAD.HI.U32 R6, P0, R11, R2, R6 ;  /* 0x000000020b067227 */ /* 0x000fca0007800006 */
[----:B------:R-:W-:Y:S02]  /*0b60*/  IADD3 R9, P1, PT, RZ, R6, RZ ;  /* 0x00000006ff097210 */ /* 0x000fe40007f3e0ff */
[----:B------:R-:W-:-:S03]  /*0b70*/  IADD3.X R8, PT, PT, RZ, RZ, RZ, P0, !PT ;  /* 0x000000ffff087210 */ /* 0x000fc600007fe4ff */
[----:B------:R-:W-:-:S04]  /*0b80*/  IMAD.WIDE.U32 R6, R9, R4, RZ ;  /* 0x0000000409067225 */ /* 0x000fc800078e00ff */
[----:B------:R-:W-:Y:S01]  /*0b90*/  IMAD.X R11, RZ, RZ, R8, P1 ;  /* 0x000000ffff0b7224 */ /* 0x000fe200008e0608 */
[----:B------:R-:W-:Y:S01]  /*0ba0*/  IADD3 R13, P1, PT, -R6, R2, RZ ;  /* 0x00000002060d7210 */ /* 0x000fe20007f3e1ff */
[C---:B------:R-:W-:Y:S01]  /*0bb0*/  IMAD R7, R9.reuse, R5, R7 ;  /* 0x0000000509077224 */ /* 0x040fe200078e0207 */
[----:B------:R-:W-:Y:S02]  /*0bc0*/  IADD3 R6, P2, PT, R9, 0x1, RZ ;  /* 0x0000000109067810 */ /* 0x000fe40007f5e0ff */
[-C--:B------:R-:W-:Y:S01]  /*0bd0*/  ISETP.GE.U32.AND P0, PT, R13, R4.reuse, PT ;  /* 0x000000040d00720c */ /* 0x080fe20003f06070 */
[-C--:B------:R-:W-:Y:S02]  /*0be0*/  IMAD R7, R11, R4.reuse, R7 ;  /* 0x000000040b077224 */ /* 0x080fe400078e0207 */
[----:B------:R-:W-:Y:S02]  /*0bf0*/  IMAD.X R8, RZ, RZ, R11, P2 ;  /* 0x000000ffff087224 */ /* 0x000fe400010e060b */
[----:B------:R-:W-:Y:S01]  /*0c00*/  IMAD.X R12, RZ, RZ, ~R7, P1 ;  /* 0x000000ffff0c7224 */ /* 0x000fe200008e0e07 */
[----:B------:R-:W-:-:S04]  /*0c10*/  IADD3 R7, P1, PT, R13, -R4, RZ ;  /* 0x800000040d077210 */ /* 0x000fc80007f3e0ff */
[CC--:B------:R-:W-:Y:S02]  /*0c20*/  ISETP.GE.U32.AND.EX P0, PT, R12.reuse, R5.reuse, PT, P0 ;  /* 0x000000050c00720c */ /* 0x0c0fe40003f06100 */
[----:B------:R-:W-:Y:S02]  /*0c30*/  IADD3.X R10, PT, PT, R12, ~R5, RZ, P1, !PT ;  /* 0x800000050c0a7210 */ /* 0x000fe40000ffe4ff */
[----:B------:R-:W-:Y:S02]  /*0c40*/  SEL R9, R6, R9, P0 ;  /* 0x0000000906097207 */ /* 0x000fe40000000000 */
[----:B------:R-:W-:Y:S02]  /*0c50*/  SEL R7, R7, R13, P0 ;  /* 0x0000000d07077207 */ /* 0x000fe40000000000 */
[----:B------:R-:W-:Y:S02]  /*0c60*/  SEL R8, R8, R11, P0 ;  /* 0x0000000b08087207 */ /* 0x000fe40000000000 */
[----:B------:R-:W-:-:S02]  /*0c70*/  IADD3 R6, P2, PT, R9, 0x1, RZ ;  /* 0x0000000109067810 */ /* 0x000fc40007f5e0ff */
[----:B------:R-:W-:Y:S02]  /*0c80*/  SEL R10, R10, R12, P0 ;  /* 0x0000000c0a0a7207 */ /* 0x000fe40000000000 */
[----:B------:R-:W-:Y:S01]  /*0c90*/  ISETP.GE.U32.AND P0, PT, R7, R4, PT ;  /* 0x000000040700720c */ /* 0x000fe20003f06070 */
[----:B------:R-:W-:Y:S01]  /*0ca0*/  IMAD.X R7, RZ, RZ, R8, P2 ;  /* 0x000000ffff077224 */ /* 0x000fe200010e0608 */
[----:B------:R-:W-:Y:S02]  /*0cb0*/  ISETP.NE.U32.AND P1, PT, R4, RZ, PT ;  /* 0x000000ff0400720c */ /* 0x000fe40003f25070 */
[----:B------:R-:W-:Y:S02]  /*0cc0*/  ISETP.GE.U32.AND.EX P0, PT, R10, R5, PT, P0 ;  /* 0x000000050a00720c */ /* 0x000fe40003f06100 */
[----:B------:R-:W-:Y:S01]  /*0cd0*/  ISETP.NE.AND.EX P1, PT, R5, RZ, PT, P1 ;  /* 0x000000ff0500720c */ /* 0x000fe20003f25310 */
[----:B------:R-:W-:Y:S01]  /*0ce0*/  IMAD.MOV.U32 R5, RZ, RZ, 0x0 ;  /* 0x00000000ff057424 */ /* 0x000fe200078e00ff */
[----:B------:R-:W-:-:S02]  /*0cf0*/  MOV R4, R0 ;  /* 0x0000000000047202 */ /* 0x000fc40000000f00 */
[----:B------:R-:W-:Y:S02]  /*0d00*/  SEL R6, R6, R9, P0 ;  /* 0x0000000906067207 */ /* 0x000fe40000000000 */
[----:B------:R-:W-:Y:S02]  /*0d10*/  SEL R7, R7, R8, P0 ;  /* 0x0000000807077207 */ /* 0x000fe40000000000 */
[----:B------:R-:W-:Y:S02]  /*0d20*/  SEL R6, R6, 0xffffffff, P1 ;  /* 0xffffffff06067807 */ /* 0x000fe40000800000 */
[----:B------:R-:W-:Y:S01]  /*0d30*/  SEL R7, R7, 0xffffffff, P1 ;  /* 0xffffffff07077807 */ /* 0x000fe20000800000 */
[----:B------:R-:W-:Y:S06]  /*0d40*/  RET.REL.NODEC R4 `(matmul_f16) ;  /* 0xfffffff004ac7950 */ /* 0x000fec0003c3ffff */
        .weak           $__internal_1_$__cuda_sm20_rem_s64
        .type           $__internal_1_$__cuda_sm20_rem_s64,@function
        .size           $__internal_1_$__cuda_sm20_rem_s64,(.L_x_7 - $__internal_1_$__cuda_sm20_rem_s64)
$__internal_1_$__cuda_sm20_rem_s64:
[----:B------:R-:W0:Y:S02]  /*0d50*/  LDCU.64 UR8, c[0x0][0x3c8] ;  /* 0x00007900ff0877ac */ /* 0x000e240008000a00 */
[----:B0-----:R-:W-:Y:S02]  /*0d60*/  UIADD3 UR4, UP1, UPT, URZ, -UR8, URZ ;  /* 0x80000008ff047290 */ /* 0x001fe4000ff3e0ff */
[----:B------:R-:W-:Y:S02]  /*0d70*/  UISETP.GE.AND UP0, UPT, UR9, URZ, UPT ;  /* 0x000000ff0900728c */ /* 0x000fe4000bf06270 */
[----:B------:R-:W-:Y:S02]  /*0d80*/  UIADD3.X UR5, UPT, UPT, URZ, ~UR9, URZ, UP1, !UPT ;  /* 0x80000009ff057290 */ /* 0x000fe40008ffe4ff */
[----:B------:R-:W-:Y:S02]  /*0d90*/  USEL UR4, UR4, UR8, !UP0 ;  /* 0x0000000804047287 */ /* 0x000fe4000c000000 */
[----:B------:R-:W-:-:S09]  /*0da0*/  USEL UR5, UR5, UR9, !UP0 ;  /* 0x0000000905057287 */ /* 0x000fd2000c000000 */
[----:B------:R-:W0:Y:S08]  /*0db0*/  I2F.U64.RP R5, UR4 ;  /* 0x0000000400057d12 */ /* 0x000e300008309000 */
[----:B0-----:R-:W0:Y:S02]  /*0dc0*/  MUFU.RCP R5, R5 ;  /* 0x0000000500057308 */ /* 0x001e240000001000 */
[----:B0-----:R-:W-:-:S06]  /*0dd0*/  VIADD R8, R5, 0x1ffffffe ;  /* 0x1ffffffe05087836 */ /* 0x001fcc0000000000 */
[----:B------:R-:W0:Y:S02]  /*0de0*/  F2I.U64.TRUNC R8, R8 ;  /* 0x0000000800087311 */ /* 0x000e24000020d800 */
[----:B0-----:R-:W-:-:S04]  /*0df0*/  IMAD.WIDE.U32 R10, R8, UR4, RZ ;  /* 0x00000004080a7c25 */ /* 0x001fc8000f8e00ff */
[C---:B------:R-:W-:Y:S01]  /*0e00*/  IMAD R7, R8.reuse, UR5, R11 ;  /* 0x0000000508077c24 */ /* 0x040fe2000f8e020b */
[----:B------:R-:W-:Y:S01]  /*0e10*/  IADD3 R13, P0, PT, RZ, -R10, RZ ;  /* 0x8000000aff0d7210 */ /* 0x000fe20007f1e0ff */
[----:B------:R-:W-:Y:S02]  /*0e20*/  IMAD.MOV.U32 R11, RZ, RZ, R8 ;  /* 0x000000ffff0b7224 */ /* 0x000fe400078e0008 */
[----:B------:R-:W-:Y:S02]  /*0e30*/  IMAD R7, R9, UR4, R7 ;  /* 0x0000000409077c24 */ /* 0x000fe4000f8e0207 */
[----:B------:R-:W-:-:S03]  /*0e40*/  IMAD.HI.U32 R10, R8, R13, RZ ;  /* 0x0000000d080a7227 */ /* 0x000fc600078e00ff */
[----:B------:R-:W-:-:S05]  /*0e50*/  IADD3.X R7, PT, PT, RZ, ~R7, RZ, P0, !PT ;  /* 0x80000007ff077210 */ /* 0x000fca00007fe4ff */
[----:B------:R-:W-:-:S04]  /*0e60*/  IMAD.WIDE.U32 R10, P0, R8, R7, R10 ;  /* 0x00000007080a7225 */ /* 0x000fc8000780000a */
[C---:B------:R-:W-:Y:S02]  /*0e70*/  IMAD R15, R9.reuse, R7, RZ ;  /* 0x00000007090f7224 */ /* 0x040fe400078e02ff */
[----:B------:R-:W-:-:S04]  /*0e80*/  IMAD.HI.U32 R10, P1, R9, R13, R10 ;  /* 0x0000000d090a7227 */ /* 0x000fc8000782000a */
[----:B------:R-:W-:Y:S01]  /*0e90*/  IMAD.HI.U32 R5, R9, R7, RZ ;  /* 0x0000000709057227 */ /* 0x000fe200078e00ff */
[----:B------:R-:W-:-:S03]  /*0ea0*/  IADD3 R11, P2, PT, R15, R10, RZ ;  /* 0x0000000a0f0b7210 */ /* 0x000fc60007f5e0ff */
[----:B------:R-:W-:Y:S02]  /*0eb0*/  IMAD.X R5, R5, 0x1, R9, P0 ;  /* 0x0000000105057824 */ /* 0x000fe400000e0609 */
[----:B------:R-:W-:-:S03]  /*0ec0*/  IMAD.WIDE.U32 R8, R11, UR4, RZ ;  /* 0x000000040b087c25 */ /* 0x000fc6000f8e00ff */
[----:B------:R-:W-:Y:S01]  /*0ed0*/  IADD3.X R5, PT, PT, RZ, RZ, R5, P2, P1 ;  /* 0x000000ffff057210 */ /* 0x000fe200017e2405 */
[----:B------:R-:W-:Y:S01]  /*0ee0*/  IMAD R10, R11, UR5, R9 ;  /* 0x000000050b0a7c24 */ /* 0x000fe2000f8e0209 */
[----:B------:R-:W-:Y:S02]  /*0ef0*/  IADD3 R13, P0, PT, RZ, -R8, RZ ;  /* 0x80000008ff0d7210 */ /* 0x000fe40007f1e0ff */
[----:B------:R-:W-:Y:S01]  /*0f00*/  ISETP.GE.AND P1, PT, R6, RZ, PT ;  /* 0x000000ff0600720c */ /* 0x000fe20003f26270 */
[----:B------:R-:W-:Y:S01]  /*0f10*/  IMAD R7, R5, UR4, R10 ;  /* 0x0000000405077c24 */ /* 0x000fe2000f8e020a */
[----:B------:R-:W-:Y:S01]  /*0f20*/  IADD3 R9, P4, PT, RZ, -R4, RZ ;  /* 0x80000004ff097210 */ /* 0x000fe20007f9e0ff */
[----:B------:R-:W-:-:S03]  /*0f30*/  IMAD.HI.U32 R10, R11, R13, RZ ;  /* 0x0000000d0b0a7227 */ /* 0x000fc600078e00ff */
[----:B------:R-:W-:Y:S02]  /*0f40*/  IADD3.X R12, PT, PT, RZ, ~R7, RZ, P0, !PT ;  /* 0x80000007ff0c7210 */ /* 0x000fe400007fe4ff */
[----:B------:R-:W-:Y:S01]  /*0f50*/  SEL R8, R9, R4, !P1 ;  /* 0x0000000409087207 */ /* 0x000fe20004800000 */
[----:B------:R-:W-:Y:S02]  /*0f60*/  IMAD.X R9, RZ, RZ, ~R6, P4 ;  /* 0x000000ffff097224 */ /* 0x000fe400020e0e06 */
[----:B------:R-:W-:-:S04]  /*0f70*/  IMAD.WIDE.U32 R10, P0, R11, R12, R10 ;  /* 0x0000000c0b0a7225 */ /* 0x000fc8000780000a */
[----:B------:R-:W-:-:S04]  /*0f80*/  IMAD.HI.U32 R7, P2, R5, R13, R10 ;  /* 0x0000000d05077227 */ /* 0x000fc8000784000a */
[CC--:B------:R-:W-:Y:S02]  /*0f90*/  IMAD R10, R5.reuse, R12.reuse, RZ ;  /* 0x0000000c050a7224 */ /* 0x0c0fe400078e02ff */
[----:B------:R-:W-:-:S03]  /*0fa0*/  IMAD.HI.U32 R12, R5, R12, RZ ;  /* 0x0000000c050c7227 */ /* 0x000fc600078e00ff */
[----:B------:R-:W-:Y:S01]  /*0fb0*/  IADD3 R7, P3, PT, R10, R7, RZ ;  /* 0x000000070a077210 */ /* 0x000fe20007f7e0ff */
[----:B------:R-:W-:Y:S01]  /*0fc0*/  IMAD.X R5, R12, 0x1, R5, P0 ;  /* 0x000000010c057824 */ /* 0x000fe200000e0605 */
[----:B------:R-:W-:-:S03]  /*0fd0*/  SEL R10, R9, R6, !P1 ;  /* 0x00000006090a7207 */ /* 0x000fc60004800000 */
[----:B------:R-:W-:Y:S01]  /*0fe0*/  IMAD.HI.U32 R4, R7, R8, RZ ;  /* 0x0000000807047227 */ /* 0x000fe200078e00ff */
[----:B------:R-:W-:-:S03]  /*0ff0*/  IADD3.X R9, PT, PT, RZ, RZ, R5, P3, P2 ;  /* 0x000000ffff097210 */ /* 0x000fc60001fe4405 */
[----:B------:R-:W-:Y:S02]  /*1000*/  HFMA2 R5, -RZ, RZ, 0, 0 ;  /* 0x00000000ff057431 */ /* 0x000fe400000001ff */
[----:B------:R-:W-:-:S04]  /*1010*/  IMAD.HI.U32 R6, R9, R10, RZ ;  /* 0x0000000a09067227 */ /* 0x000fc800078e00ff */
[----:B------:R-:W-:-:S04]  /*1020*/  IMAD.WIDE.U32 R4, R7, R10, R4 ;  /* 0x0000000a07047225 */ /* 0x000fc800078e0004 */
[C---:B------:R-:W-:Y:S02]  /*1030*/  IMAD R7, R9.reuse, R10, RZ ;  /* 0x0000000a09077224 */ /* 0x040fe400078e02ff */
[----:B------:R-:W-:-:S04]  /*1040*/  IMAD.HI.U32 R4, P0, R9, R8, R4 ;  /* 0x0000000809047227 */ /* 0x000fc80007800004 */
[----:B------:R-:W-:Y:S01]  /*1050*/  IMAD.X R6, RZ, RZ, R6, P0 ;  /* 0x000000ffff067224 */ /* 0x000fe200000e0606 */
[----:B------:R-:W-:-:S05]  /*1060*/  IADD3 R7, P2, PT, R7, R4, RZ ;  /* 0x0000000407077210 */ /* 0x000fca0007f5e0ff */
[----:B------:R-:W-:-:S04]  /*1070*/  IMAD.WIDE.U32 R4, R7, UR4, RZ ;  /* 0x0000000407047c25 */ /* 0x000fc8000f8e00ff */
[----:B------:R-:W-:Y:S01]  /*1080*/  IMAD.X R6, RZ, RZ, R6, P2 ;  /* 0x000000ffff067224 */ /* 0x000fe200010e0606 */
[----:B------:R-:W-:Y:S01]  /*1090*/  IADD3 R4, P2, PT, -R4, R8, RZ ;  /* 0x0000000804047210 */ /* 0x000fe20007f5e1ff */
[----:B------:R-:W-:-:S03]  /*10a0*/  IMAD R7, R7, UR5, R5 ;  /* 0x0000000507077c24 */ /* 0x000fc6000f8e0205 */
[----:B------:R-:W-:Y:S01]  /*10b0*/  ISETP.GE.U32.AND P0, PT, R4, UR4, PT ;  /* 0x0000000404007c0c */ /* 0x000fe2000bf06070 */
[----:B------:R-:W-:-:S05]  /*10c0*/  IMAD R6, R6, UR4, R7 ;  /* 0x0000000406067c24 */ /* 0x000fca000f8e0207 */
[----:B------:R-:W-:Y:S02]  /*10d0*/  IADD3.X R7, PT, PT, ~R6, R10, RZ, P2, !PT ;  /* 0x0000000a06077210 */ /* 0x000fe400017fe5ff */
[----:B------:R-:W-:Y:S02]  /*10e0*/  IADD3 R5, P2, PT, R4, -UR4, RZ ;  /* 0x8000000404057c10 */ /* 0x000fe4000ff5e0ff */
[C---:B------:R-:W-:Y:S02]  /*10f0*/  ISETP.GE.U32.AND.EX P0, PT, R7.reuse, UR5, PT, P0 ;  /* 0x0000000507007c0c */ /* 0x040fe4000bf06100 */
[----:B------:R-:W-:Y:S02]  /*1100*/  IADD3.X R6, PT, PT, R7, ~UR5, RZ, P2, !PT ;  /* 0x8000000507067c10 */ /* 0x000fe400097fe4ff */
[----:B------:R-:W-:Y:S02]  /*1110*/  SEL R5, R5, R4, P0 ;  /* 0x0000000405057207 */ /* 0x000fe40000000000 */
[----:B------:R-:W-:-:S02]  /*1120*/  SEL R6, R6, R7, P0 ;  /* 0x0000000706067207 */ /* 0x000fc40000000000 */
[C---:B------:R-:W-:Y:S01]  /*1130*/  ISETP.GE.U32.AND P0, PT, R5.reuse, UR4, PT ;  /* 0x0000000405007c0c */ /* 0x040fe2000bf06070 */
[----:B------:R-:W-:-:S03]  /*1140*/  VIADD R4, R5, -UR4 ;  /* 0x8000000405047c36 */ /* 0x000fc60008000000 */
[----:B------:R-:W-:-:S04]  /*1150*/  ISETP.GE.U32.AND.EX P0, PT, R6, UR5, PT, P0 ;  /* 0x0000000506007c0c */ /* 0x000fc8000bf06100 */
[----:B------:R-:W-:Y:S02]  /*1160*/  SEL R4, R4, R5, P0 ;  /* 0x0000000504047207 */ /* 0x000fe40000000000 */
[----:B------:R-:W-:-:S03]  /*1170*/  ISETP.NE.U32.AND P0, PT, RZ, UR8, PT ;  /* 0x00000008ff007c0c */ /* 0x000fc6000bf05070 */
[----:B------:R-:W-:Y:S01]  /*1180*/  IMAD.MOV R5, RZ, RZ, -R4 ;  /* 0x000000ffff057224 */ /* 0x000fe200078e0a04 */
[----:B------:R-:W-:-:S04]  /*1190*/  ISETP.NE.AND.EX P0, PT, RZ, UR9, PT, P0 ;  /* 0x00000009ff007c0c */ /* 0x000fc8000bf05300 */
[----:B------:R-:W-:Y:S01]  /*11a0*/  SEL R4, R5, R4, !P1 ;  /* 0x0000000405047207 */ /* 0x000fe20004800000 */
[----:B------:R-:W-:-:S03]  /*11b0*/  IMAD.MOV.U32 R5, RZ, RZ, 0x0 ;  /* 0x00000000ff057424 */ /* 0x000fc600078e00ff */
[----:B------:R-:W-:-:S04]  /*11c0*/  SEL R4, R4, 0xffffffff, P0 ;  /* 0xffffffff04047807 */ /* 0x000fc80000000000 */
[----:B------:R-:W-:Y:S02]  /*11d0*/  PRMT R6, R4, 0x7610, R6 ;  /* 0x0000761004067816 */ /* 0x000fe40000000006 */
[----:B------:R-:W-:-:S04]  /*11e0*/  MOV R4, R0 ;  /* 0x0000000000047202 */ /* 0x000fc80000000f00 */
[----:B------:R-:W-:Y:S05]  /*11f0*/  RET.REL.NODEC R4 `(matmul_f16) ;  /* 0xffffffec04807950 */ /* 0x000fea0003c3ffff */
.L_x_5:
[----:B------:R-:W-:-:S00]  /*1200*/  BRA `(.L_x_5) ;  /* 0xfffffffc00fc7947 */ /* 0x000fc0000383ffff */
[----:B------:R-:W-:-:S00]  /*1210*/  NOP ;  /* 0x0000000000007918 */ /* 0x000fc00000000000 */
        /* <DEDUP_REMOVED lines=14> */
.L_x_7:


//--------------------- .nv.shared.reserved.0     --------------------------
	.section	.nv.shared.reserved.0,"aw",@nobits
	.weak		__nv_reservedSMEM_offset_0_alias
	.size		__nv_reservedSMEM_offset_0_alias, 0, 64
	.other		__nv_reservedSMEM_offset_0_alias,@"STO_CUDA_RESERVED_SHARED STV_DEFAULT"
__nv_reservedSMEM_offset_0_alias:
	.zero		0
	.zero		64


//--------------------- .nv.constant0.matmul_f16  --------------------------
	.section	.nv.constant0.matmul_f16,"a",@progbits
	.sectionflags	@""
	.align	4
.nv.constant0.matmul_f16:
	.zero		984


//--------------------- SYMBOLS --------------------------

	.type		.nv.reservedSmem.offset0,@object
	.size		.nv.reservedSmem.offset0,0x4
